	.headerflags	@"EF_CUDA_TEXMODE_UNIFIED EF_CUDA_64BIT_ADDRESS EF_CUDA_ACCELERATORS EF_CUDA_SM90 EF_CUDA_VIRTUAL_SM(EF_CUDA_SM90)"
	.elftype	@"ET_EXEC"


//--------------------- .nv.info                  --------------------------
	.section	.nv.info,"",@"SHT_CUDA_INFO"
	.align	4


	//----- nvinfo : EIATTR_REGCOUNT
	.align		4
        /*0000*/ 	.byte	0x04, 0x2f
        /*0002*/ 	.short	(.L_1 - .L_0)
	.align		4
.L_0:
        /*0004*/ 	.word	index@(triton_poi_fused_cat_10)
        /*0008*/ 	.word	0x0000000e


	//----- nvinfo : EIATTR_MIN_STACK_SIZE
	.align		4
.L_1:
        /*000c*/ 	.byte	0x04, 0x12
        /*000e*/ 	.short	(.L_3 - .L_2)
	.align		4
.L_2:
        /*0010*/ 	.word	index@(triton_poi_fused_cat_10)
        /*0014*/ 	.word	0x00000000


	//----- nvinfo : EIATTR_FRAME_SIZE
	.align		4
.L_3:
        /*0018*/ 	.byte	0x04, 0x11
        /*001a*/ 	.short	(.L_5 - .L_4)
	.align		4
.L_4:
        /*001c*/ 	.word	index@(triton_poi_fused_cat_10)
        /*0020*/ 	.word	0x00000000


	//----- nvinfo : EIATTR_MIN_STACK_SIZE
	.align		4
.L_5:
        /*0024*/ 	.byte	0x04, 0x12
        /*0026*/ 	.short	(.L_7 - .L_6)
	.align		4
.L_6:
        /*0028*/ 	.word	index@(triton_poi_fused_cat_10)
        /*002c*/ 	.word	0x00000000
.L_7:


//--------------------- .nv.info.triton_poi_fused_cat_10 --------------------------
	.section	.nv.info.triton_poi_fused_cat_10,"",@"SHT_CUDA_INFO"
	.sectionflags	@""
	.align	4


	//----- nvinfo : EIATTR_CUDA_API_VERSION
	.align		4
        /*0000*/ 	.byte	0x04, 0x37
        /*0002*/ 	.short	(.L_9 - .L_8)
.L_8:
        /*0004*/ 	.word	0x0000007c


	//----- nvinfo : EIATTR_KPARAM_INFO
	.align		4
.L_9:
        /*0008*/ 	.byte	0x04, 0x17
        /*000a*/ 	.short	(.L_11 - .L_10)
.L_10:
        /*000c*/ 	.word	0x00000000
        /*0010*/ 	.short	0x0003
        /*0012*/ 	.short	0x0018
        /*0014*/ 	.byte	0x00, 0xf0, 0x11, 0x00


	//----- nvinfo : EIATTR_KPARAM_INFO
	.align		4
.L_11:
        /*0018*/ 	.byte	0x04, 0x17
        /*001a*/ 	.short	(.L_13 - .L_12)
.L_12:
        /*001c*/ 	.word	0x00000000
        /*0020*/ 	.short	0x0002
        /*0022*/ 	.short	0x0010
        /*0024*/ 	.byte	0x00, 0xf4, 0x21, 0x00


	//----- nvinfo : EIATTR_KPARAM_INFO
	.align		4
.L_13:
        /*0028*/ 	.byte	0x04, 0x17
        /*002a*/ 	.short	(.L_15 - .L_14)
.L_14:
        /*002c*/ 	.word	0x00000000
        /*0030*/ 	.short	0x0001
        /*0032*/ 	.short	0x0008
        /*0034*/ 	.byte	0x00, 0xf4, 0x21, 0x00


	//----- nvinfo : EIATTR_KPARAM_INFO
	.align		4
.L_15:
        /*0038*/ 	.byte	0x04, 0x17
        /*003a*/ 	.short	(.L_17 - .L_16)
.L_16:
        /*003c*/ 	.word	0x00000000
        /*0040*/ 	.short	0x0000
        /*0042*/ 	.short	0x0000
        /*0044*/ 	.byte	0x00, 0xf4, 0x21, 0x00


	//----- nvinfo : EIATTR_SPARSE_MMA_MASK
	.align		4
.L_17:
        /*0048*/ 	.byte	0x03, 0x50
        /*004a*/ 	.short	0x0000


	//----- nvinfo : EIATTR_MAXREG_COUNT
	.align		4
        /*004c*/ 	.byte	0x03, 0x1b
        /*004e*/ 	.short	0x00ff


	//----- nvinfo : EIATTR_EXIT_INSTR_OFFSETS
	.align		4
        /*0050*/ 	.byte	0x04, 0x1c
        /*0052*/ 	.short	(.L_19 - .L_18)


	//   ....[0]....
.L_18:
        /*0054*/ 	.word	0x00000340


	//----- nvinfo : EIATTR_REQNTID
	.align		4
.L_19:
        /*0058*/ 	.byte	0x04, 0x10
        /*005a*/ 	.short	(.L_21 - .L_20)
.L_20:
        /*005c*/ 	.word	0x00000100
        /*0060*/ 	.word	0x00000001
        /*0064*/ 	.word	0x00000001


	//----- nvinfo : EIATTR_CBANK_PARAM_SIZE
	.align		4
.L_21:
        /*0068*/ 	.byte	0x03, 0x19
        /*006a*/ 	.short	0x001c


	//----- nvinfo : EIATTR_PARAM_CBANK
	.align		4
        /*006c*/ 	.byte	0x04, 0x0a
        /*006e*/ 	.short	(.L_23 - .L_22)
	.align		4
.L_22:
        /*0070*/ 	.word	index@(.nv.constant0.triton_poi_fused_cat_10)
        /*0074*/ 	.short	0x0210
        /*0076*/ 	.short	0x001c


	//----- nvinfo : EIATTR_SW_WAR
	.align		4
.L_23:
        /*0078*/ 	.byte	0x04, 0x36
        /*007a*/ 	.short	(.L_25 - .L_24)
.L_24:
        /*007c*/ 	.word	0x00000008
.L_25:


//--------------------- .nv.callgraph             --------------------------
	.section	.nv.callgraph,"",@"SHT_CUDA_CALLGRAPH"
	.align	4
	.sectionentsize	8
	.align		4
        /*0000*/ 	.word	0x00000000
	.align		4
        /*0004*/ 	.word	0xffffffff
	.align		4
        /*0008*/ 	.word	0x00000000
	.align		4
        /*000c*/ 	.word	0xfffffffe
	.align		4
        /*0010*/ 	.word	0x00000000
	.align		4
        /*0014*/ 	.word	0xfffffffd
	.align		4
        /*0018*/ 	.word	0x00000000
	.align		4
        /*001c*/ 	.word	0xfffffffc


//--------------------- .text.triton_poi_fused_cat_10 --------------------------
	.section	.text.triton_poi_fused_cat_10,"ax",@progbits
	.align	128
        .global         triton_poi_fused_cat_10
        .type           triton_poi_fused_cat_10,@function
        .size           triton_poi_fused_cat_10,(.L_x_1 - triton_poi_fused_cat_10)
        .other          triton_poi_fused_cat_10,@"STO_CUDA_ENTRY STV_DEFAULT"
triton_poi_fused_cat_10:
.text.triton_poi_fused_cat_10:
[----:B------:R-:W-:Y:S01]  /*0000*/  LDC R1, c[0x0][0x28] ;  /* 0x00000a00ff017b82 */ /* 0x000fe20000000800 */
[----:B------:R-:W1:Y:S01]  /*0010*/  S2R R0, SR_TID.X ;  /* 0x0000000000007919 */ /* 0x000e620000002100 */
[----:B------:R-:W-:-:S06]  /*0020*/  IMAD.MOV.U32 R4, RZ, RZ, RZ ;  /* 0x000000ffff047224 */ /* 0x000fcc00078e00ff */
[----:B------:R-:W2:Y:S01]  /*0030*/  LDC.64 R6, c[0x0][0x210] ;  /* 0x00008400ff067b82 */ /* 0x000ea20000000a00 */
[----:B------:R-:W-:Y:S01]  /*0040*/  ULDC.64 UR4, c[0x0][0x208] ;  /* 0x0000820000047ab9 */ /* 0x000fe20000000a00 */
[----:B------:R-:W3:Y:S01]  /*0050*/  S2R R3, SR_CTAID.X ;  /* 0x0000000000037919 */ /* 0x000ee20000002500 */
[----:B------:R-:W-:Y:S01]  /*0060*/  ULDC.64 UR6, c[0x0][0x218] ;  /* 0x0000860000067ab9 */ /* 0x000fe20000000a00 */
[----:B-1----:R-:W-:-:S05]  /*0070*/  IMAD.SHL.U32 R0, R0, 0x2, RZ ;  /* 0x0000000200007824 */ /* 0x002fca00078e00ff */
[----:B------:R-:W-:-:S05]  /*0080*/  LOP3.LUT R0, R0, 0x1fe, RZ, 0xc0, !PT ;  /* 0x000001fe00007812 */ /* 0x000fca00078ec0ff */
[----:B---3--:R-:W-:-:S05]  /*0090*/  IMAD R3, R3, 0x200, R0 ;  /* 0x0000020003037824 */ /* 0x008fca00078e0200 */
[----:B------:R-:W-:-:S04]  /*00a0*/  SHF.R.S32.HI R2, RZ, 0x1f, R3 ;  /* 0x0000001fff027819 */ /* 0x000fc80000011403 */
[----:B------:R-:W-:Y:S01]  /*00b0*/  LEA.HI R0, R2, R3, RZ, 0xa ;  /* 0x0000000302007211 */ /* 0x000fe200078f50ff */
[----:B------:R-:W-:-:S03]  /*00c0*/  IMAD.MOV.U32 R2, RZ, RZ, RZ ;  /* 0x000000ffff027224 */ /* 0x000fc600078e00ff */
[----:B------:R-:W-:Y:S01]  /*00d0*/  SHF.R.S32.HI R5, RZ, 0xa, R0 ;  /* 0x0000000aff057819 */ /* 0x000fe20000011400 */
[----:B------:R-:W-:-:S04]  /*00e0*/  IMAD.HI R2, R3, -0x6db6db6d, R2 ;  /* 0x9249249303027827 */ /* 0x000fc800078e0202 */
[----:B------:R-:W-:Y:S01]  /*00f0*/  IMAD.HI R4, R5, -0x6db6db6d, R4 ;  /* 0x9249249305047827 */ /* 0x000fe200078e0204 */
[----:B------:R-:W-:-:S04]  /*0100*/  SHF.R.U32.HI R11, RZ, 0x1f, R2 ;  /* 0x0000001fff0b7819 */ /* 0x000fc80000011602 */
[----:B------:R-:W-:Y:S02]  /*0110*/  SHF.R.U32.HI R9, RZ, 0x1f, R4 ;  /* 0x0000001fff097819 */ /* 0x000fe40000011604 */
[----:B------:R-:W-:Y:S02]  /*0120*/  LEA.HI.SX32 R11, R2, R11, 0x12 ;  /* 0x0000000b020b7211 */ /* 0x000fe400078f92ff */
[----:B------:R-:W-:-:S03]  /*0130*/  LEA.HI.SX32 R9, R4, R9, 0x1c ;  /* 0x0000000904097211 */ /* 0x000fc600078fe2ff */
[----:B------:R-:W-:Y:S02]  /*0140*/  IMAD R2, R11, -0x7000, R3 ;  /* 0xffff90000b027824 */ /* 0x000fe400078e0203 */
[----:B------:R-:W-:Y:S02]  /*0150*/  IMAD R9, R9, -0x1c, R5 ;  /* 0xffffffe409097824 */ /* 0x000fe400078e0205 */
[C---:B------:R-:W-:Y:S01]  /*0160*/  IMAD R5, R11.reuse, 0x3000, R2 ;  /* 0x000030000b057824 */ /* 0x040fe200078e0202 */
[----:B------:R-:W-:Y:S01]  /*0170*/  LOP3.LUT R2, R0, 0xfffffc00, RZ, 0xc0, !PT ;  /* 0xfffffc0000027812 */ /* 0x000fe200078ec0ff */
[----:B------:R-:W-:Y:S01]  /*0180*/  IMAD.SHL.U32 R0, R11, 0x4000, RZ ;  /* 0x000040000b007824 */ /* 0x000fe200078e00ff */
[----:B------:R-:W-:Y:S01]  /*0190*/  ISETP.GE.AND P0, PT, R9, 0xc, PT ;  /* 0x0000000c0900780c */ /* 0x000fe20003f06270 */
[----:B--2---:R-:W-:Y:S01]  /*01a0*/  IMAD.WIDE R6, R5, 0x4, R6 ;  /* 0x0000000405067825 */ /* 0x004fe200078e0206 */
[----:B------:R-:W-:-:S03]  /*01b0*/  CS2R R4, SRZ ;  /* 0x0000000000047805 */ /* 0x000fc6000001ff00 */
[----:B------:R-:W-:Y:S02]  /*01c0*/  IMAD.IADD R2, R3, 0x1, -R2 ;  /* 0x0000000103027824 */ /* 0x000fe400078e0a02 */
[----:B------:R-:W-:-:S03]  /*01d0*/  IMAD.SHL.U32 R11, R9, 0x400, RZ ;  /* 0x00000400090b7824 */ /* 0x000fc600078e00ff */
[----:B------:R-:W-:Y:S02]  /*01e0*/  SHF.R.S32.HI R8, RZ, 0x1f, R2 ;  /* 0x0000001fff087819 */ /* 0x000fe40000011402 */
[--C-:B------:R-:W-:Y:S01]  /*01f0*/  IADD3 R2, P2, P3, R11, R2, R0.reuse ;  /* 0x000000020b027210 */ /* 0x100fe20007b5e000 */
[----:B------:R1:W2:Y:S01]  /*0200*/  @!P0 LDG.E.64 R4, desc[UR4][R6.64] ;  /* 0x0000000406048981 */ /* 0x0002a2000c1e1b00 */
[----:B------:R-:W-:Y:S02]  /*0210*/  SHF.R.S32.HI R0, RZ, 0x1f, R0 ;  /* 0x0000001fff007819 */ /* 0x000fe40000011400 */
[----:B------:R-:W-:Y:S02]  /*0220*/  SHF.R.S32.HI R11, RZ, 0x1f, R11 ;  /* 0x0000001fff0b7819 */ /* 0x000fe4000001140b */
[----:B------:R-:W-:Y:S02]  /*0230*/  ISETP.GT.AND P1, PT, R9, 0xb, PT ;  /* 0x0000000b0900780c */ /* 0x000fe40003f24270 */
[----:B------:R-:W-:-:S02]  /*0240*/  IADD3.X R11, R11, R8, R0, P2, P3 ;  /* 0x000000080b0b7210 */ /* 0x000fc400017e6400 */
[C---:B------:R-:W-:Y:S01]  /*0250*/  LEA R8, P2, R2.reuse, UR6, 0x2 ;  /* 0x0000000602087c11 */ /* 0x040fe2000f8410ff */
[----:B-1----:R-:W1:Y:S03]  /*0260*/  LDC.64 R6, c[0x0][0x220] ;  /* 0x00008800ff067b82 */ /* 0x002e660000000a00 */
[----:B------:R-:W-:Y:S02]  /*0270*/  LEA.HI.X R9, R2, UR7, R11, 0x2, P2 ;  /* 0x0000000702097c11 */ /* 0x000fe400090f140b */
[----:B------:R-:W-:-:S06]  /*0280*/  CS2R R10, SRZ ;  /* 0x00000000000a7805 */ /* 0x000fcc000001ff00 */
[----:B------:R-:W3:Y:S01]  /*0290*/  @P1 LDG.E.64 R10, desc[UR4][R8.64+-0xc000] ;  /* 0xff400004080a1981 */ /* 0x000ee2000c1e1b00 */
[----:B-1----:R-:W-:Y:S01]  /*02a0*/  IMAD.WIDE R2, R3, 0x4, R6 ;  /* 0x0000000403027825 */ /* 0x002fe200078e0206 */
[----:B--2---:R-:W-:Y:S02]  /*02b0*/  SEL R4, R4, RZ, !P0 ;  /* 0x000000ff04047207 */ /* 0x004fe40004000000 */
[----:B------:R-:W-:Y:S02]  /*02c0*/  SEL R5, R5, RZ, !P0 ;  /* 0x000000ff05057207 */ /* 0x000fe40004000000 */
[----:B------:R-:W-:Y:S02]  /*02d0*/  FSETP.GT.AND P2, PT, R4, RZ, PT ;  /* 0x000000ff0400720b */ /* 0x000fe40003f44000 */
[----:B------:R-:W-:-:S11]  /*02e0*/  FSETP.GT.AND P3, PT, R5, RZ, PT ;  /* 0x000000ff0500720b */ /* 0x000fd60003f64000 */
[----:B------:R-:W-:Y:S02]  /*02f0*/  @!P2 FMUL R4, R4, 0.20000000298023223877 ;  /* 0x3e4ccccd0404a820 */ /* 0x000fe40000400000 */
[----:B------:R-:W-:Y:S01]  /*0300*/  @!P3 FMUL R5, R5, 0.20000000298023223877 ;  /* 0x3e4ccccd0505b820 */ /* 0x000fe20000400000 */
[----:B---3--:R-:W-:Y:S02]  /*0310*/  @P0 SEL R4, R10, RZ, P1 ;  /* 0x000000ff0a040207 */ /* 0x008fe40000800000 */
[----:B------:R-:W-:-:S05]  /*0320*/  @P0 SEL R5, R11, RZ, P1 ;  /* 0x000000ff0b050207 */ /* 0x000fca0000800000 */
[----:B------:R-:W-:Y:S01]  /*0330*/  STG.E.64 desc[UR4][R2.64], R4 ;  /* 0x0000000402007986 */ /* 0x000fe2000c101b04 */
[----:B------:R-:W-:Y:S05]  /*0340*/  EXIT ;  /* 0x000000000000794d */ /* 0x000fea0003800000 */
.L_x_0:
[----:B------:R-:W-:-:S00]  /*0350*/  BRA `(.L_x_0) ;  /* 0xfffffffc00fc7947 */ /* 0x000fc0000383ffff */
[----:B------:R-:W-:-:S00]  /*0360*/  NOP ;  /* 0x0000000000007918 */ /* 0x000fc00000000000 */
        /* <DEDUP_REMOVED lines=9> */
.L_x_1:


//--------------------- .nv.constant0.triton_poi_fused_cat_10 --------------------------
	.section	.nv.constant0.triton_poi_fused_cat_10,"a",@progbits
	.sectionflags	@""
	.align	4
.nv.constant0.triton_poi_fused_cat_10:
	.zero		556
